//
// Generated by NVIDIA NVVM Compiler
//
// Compiler Build ID: CL-36424714
// Cuda compilation tools, release 13.0, V13.0.88
// Based on NVVM 20.0.0
//

.version 9.0
.target sm_100
.address_size 64

	// .globl	_Z11hello_worldPfi
.extern .func  (.param .b32 func_retval0) vprintf
(
	.param .b64 vprintf_param_0,
	.param .b64 vprintf_param_1
)
;
.global .align 1 .b8 $str[27] = {98, 108, 111, 99, 107, 73, 68, 58, 32, 37, 100, 44, 32, 116, 104, 114, 101, 97, 100, 73, 100, 58, 32, 37, 100, 10};
.global .align 1 .b8 $str$1[16] = {104, 101, 108, 108, 111, 32, 119, 111, 114, 108, 100, 32, 37, 102, 10};

.visible .entry _Z11hello_worldPfi(
	.param .u64 .ptr .align 1 _Z11hello_worldPfi_param_0,
	.param .u32 _Z11hello_worldPfi_param_1
)
{
	.local .align 8 .b8 	__local_depot0[8];
	.reg .b64 	%SP;
	.reg .b64 	%SPL;
	.reg .pred 	%p<2>;
	.reg .b32 	%r<10>;
	.reg .b32 	%f<2>;
	.reg .b64 	%rd<12>;
	.reg .b64 	%fd<2>;

	mov.u64 	%SPL, __local_depot0;
	cvta.local.u64 	%SP, %SPL;
	ld.param.u64 	%rd2, [_Z11hello_worldPfi_param_0];
	ld.param.u32 	%r2, [_Z11hello_worldPfi_param_1];
	add.u64 	%rd3, %SP, 0;
	add.u64 	%rd1, %SPL, 0;
	mov.u32 	%r3, %ctaid.x;
	mov.u32 	%r4, %ntid.x;
	mov.u32 	%r5, %tid.x;
	mad.lo.s32 	%r1, %r3, %r4, %r5;
	st.local.v2.u32 	[%rd1], {%r3, %r5};
	mov.u64 	%rd4, $str;
	cvta.global.u64 	%rd5, %rd4;
	{ // callseq 0, 0
	.param .b64 param0;
	st.param.b64 	[param0], %rd5;
	.param .b64 param1;
	st.param.b64 	[param1], %rd3;
	.param .b32 retval0;
	call.uni (retval0), 
	vprintf, 
	(
	param0, 
	param1
	);
	ld.param.b32 	%r6, [retval0];
	} // callseq 0
	setp.ge.s32 	%p1, %r1, %r2;
	@%p1 bra 	$L__BB0_2;
	cvta.to.global.u64 	%rd6, %rd2;
	mul.wide.s32 	%rd7, %r1, 4;
	add.s64 	%rd8, %rd6, %rd7;
	ld.global.f32 	%f1, [%rd8];
	cvt.f64.f32 	%fd1, %f1;
	st.local.f64 	[%rd1], %fd1;
	mov.u64 	%rd9, $str$1;
	cvta.global.u64 	%rd10, %rd9;
	{ // callseq 1, 0
	.param .b64 param0;
	st.param.b64 	[param0], %rd10;
	.param .b64 param1;
	st.param.b64 	[param1], %rd3;
	.param .b32 retval0;
	call.uni (retval0), 
	vprintf, 
	(
	param0, 
	param1
	);
	ld.param.b32 	%r8, [retval0];
	} // callseq 1
$L__BB0_2:
	ret;

}


// ===== COMPILED SASS (sm_100) =====

	.target	sm_100

	.elftype	@"ET_EXEC"


//--------------------- .note.nv.tkinfo           --------------------------
	.section	.note.nv.tkinfo,"",@"SHT_NOTE"
	.sectionflags	@"SHF_NOTE_NV_TKINFO"
	.tkinfo
        /*0018*/ 	.word	0x00000002
        /*0030*/ 	.string	""
        /*0030*/ 	.string	"ptxas"
        /*0030*/ 	.string	"Cuda compilation tools, release 13.0, V13.0.88"
        /*0030*/ 	.string	"Build cuda_13.0.r13.0/compiler.36424714_0"
        /*0030*/ 	.string	"-arch sm_100 -m 64 "



//--------------------- .note.nv.cuinfo           --------------------------
	.section	.note.nv.cuinfo,"",@"SHT_NOTE"
	.sectionflags	@"SHF_NOTE_NV_CUINFO"
        /*0018*/ 	.short	0x0002
        /*001a*/ 	.short	0x0064
        /*001c*/ 	.short	0x0082
	.zero		2


//--------------------- .nv.info                  --------------------------
	.section	.nv.info,"",@"SHT_CUDA_INFO"
	.align	4


	//----- nvinfo : EIATTR_REGCOUNT
	.align		4
        /*0000*/ 	.byte	0x04, 0x2f
        /*0002*/ 	.short	(.L_3 - .L_2)
	.align		4
.L_2:
        /*0004*/ 	.word	index@(_Z11hello_worldPfi)
        /*0008*/ 	.word	0x00000018


	//----- nvinfo : EIATTR_FRAME_SIZE
	.align		4
.L_3:
        /*000c*/ 	.byte	0x04, 0x11
        /*000e*/ 	.short	(.L_5 - .L_4)
	.align		4
.L_4:
        /*0010*/ 	.word	index@(_Z11hello_worldPfi)
        /*0014*/ 	.word	0x00000008


	//----- nvinfo : EIATTR_MIN_STACK_SIZE
	.align		4
.L_5:
        /*0018*/ 	.byte	0x04, 0x12
        /*001a*/ 	.short	(.L_7 - .L_6)
	.align		4
.L_6:
        /*001c*/ 	.word	index@(_Z11hello_worldPfi)
        /*0020*/ 	.word	0x00000008
.L_7:


//--------------------- .nv.compat                --------------------------
	.section	.nv.compat,"",@"SHT_CUDA_COMPAT_INFO"
	.align	4
        /*0000*/ 	.byte	0x02, 0x09, 0x00, 0x00, 0x02, 0x02, 0x01, 0x00, 0x02, 0x05, 0x05, 0x00, 0x03, 0x07, 0x01, 0x01
        /*0010*/ 	.byte	0x02, 0x03, 0x00, 0x00, 0x02, 0x06, 0x01, 0x00, 0x04, 0x0b, 0x08, 0x00, 0x09, 0x00, 0x00, 0x00
        /*0020*/ 	.byte	0x00, 0x00, 0x00, 0x00


//--------------------- .nv.info._Z11hello_worldPfi --------------------------
	.section	.nv.info._Z11hello_worldPfi,"",@"SHT_CUDA_INFO"
	.sectionflags	@""
	.align	4


	//----- nvinfo : EIATTR_CUDA_API_VERSION
	.align		4
        /*0000*/ 	.byte	0x04, 0x37
        /*0002*/ 	.short	(.L_9 - .L_8)
.L_8:
        /*0004*/ 	.word	0x00000082


	//----- nvinfo : EIATTR_KPARAM_INFO
	.align		4
.L_9:
        /*0008*/ 	.byte	0x04, 0x17
        /*000a*/ 	.short	(.L_11 - .L_10)
.L_10:
        /*000c*/ 	.word	0x00000000
        /*0010*/ 	.short	0x0001
        /*0012*/ 	.short	0x0008
        /*0014*/ 	.byte	0x00, 0xf0, 0x11, 0x00


	//----- nvinfo : EIATTR_KPARAM_INFO
	.align		4
.L_11:
        /*0018*/ 	.byte	0x04, 0x17
        /*001a*/ 	.short	(.L_13 - .L_12)
.L_12:
        /*001c*/ 	.word	0x00000000
        /*0020*/ 	.short	0x0000
        /*0022*/ 	.short	0x0000
        /*0024*/ 	.byte	0x00, 0xf5, 0x21, 0x00


	//----- nvinfo : EIATTR_SPARSE_MMA_MASK
	.align		4
.L_13:
        /*0028*/ 	.byte	0x03, 0x50
        /*002a*/ 	.short	0x0000


	//----- nvinfo : EIATTR_MAXREG_COUNT
	.align		4
        /*002c*/ 	.byte	0x03, 0x1b
        /*002e*/ 	.short	0x00ff


	//----- nvinfo : EIATTR_EXTERNS
	.align		4
        /*0030*/ 	.byte	0x04, 0x0f
        /*0032*/ 	.short	(.L_15 - .L_14)


	//   ....[0]....
	.align		4
.L_14:
        /*0034*/ 	.word	index@(vprintf)


	//----- nvinfo : EIATTR_MERCURY_ISA_VERSION
	.align		4
.L_15:
        /*0038*/ 	.byte	0x03, 0x5f
        /*003a*/ 	.short	0x0101


	//----- nvinfo : EIATTR_VRC_CTA_INIT_COUNT
	.align		4
        /*003c*/ 	.byte	0x02, 0x4a
	.zero		1
	.zero		1


	//----- nvinfo : EIATTR_SYSCALL_OFFSETS
	.align		4
        /*0040*/ 	.byte	0x04, 0x46
        /*0042*/ 	.short	(.L_17 - .L_16)


	//   ....[0]....
.L_16:
        /*0044*/ 	.word	0x00000130


	//   ....[1]....
        /*0048*/ 	.word	0x00000240


	//----- nvinfo : EIATTR_EXIT_INSTR_OFFSETS
	.align		4
.L_17:
        /*004c*/ 	.byte	0x04, 0x1c
        /*004e*/ 	.short	(.L_19 - .L_18)


	//   ....[0]....
.L_18:
        /*0050*/ 	.word	0x00000160


	//   ....[1]....
        /*0054*/ 	.word	0x00000250


	//----- nvinfo : EIATTR_CRS_STACK_SIZE
	.align		4
.L_19:
        /*0058*/ 	.byte	0x04, 0x1e
        /*005a*/ 	.short	(.L_21 - .L_20)
.L_20:
        /*005c*/ 	.word	0x00000000


	//----- nvinfo : EIATTR_CBANK_PARAM_SIZE
	.align		4
.L_21:
        /*0060*/ 	.byte	0x03, 0x19
        /*0062*/ 	.short	0x000c


	//----- nvinfo : EIATTR_PARAM_CBANK
	.align		4
        /*0064*/ 	.byte	0x04, 0x0a
        /*0066*/ 	.short	(.L_23 - .L_22)
	.align		4
.L_22:
        /*0068*/ 	.word	index@(.nv.constant0._Z11hello_worldPfi)
        /*006c*/ 	.short	0x0380
        /*006e*/ 	.short	0x000c


	//----- nvinfo : EIATTR_SW_WAR
	.align		4
.L_23:
        /*0070*/ 	.byte	0x04, 0x36
        /*0072*/ 	.short	(.L_25 - .L_24)
.L_24:
        /*0074*/ 	.word	0x00000008
.L_25:


//--------------------- .nv.callgraph             --------------------------
	.section	.nv.callgraph,"",@"SHT_CUDA_CALLGRAPH"
	.align	4
	.sectionentsize	8
	.align		4
        /*0000*/ 	.word	0x00000000
	.align		4
        /*0004*/ 	.word	0xffffffff
	.align		4
        /*0008*/ 	.word	index@(_Z11hello_worldPfi)
	.align		4
        /*000c*/ 	.word	index@(vprintf)
	.align		4
        /*0010*/ 	.word	0x00000000
	.align		4
        /*0014*/ 	.word	0xfffffffe
	.align		4
        /*0018*/ 	.word	0x00000000
	.align		4
        /*001c*/ 	.word	0xfffffffd
	.align		4
        /*0020*/ 	.word	0x00000000
	.align		4
        /*0024*/ 	.word	0xfffffffc


//--------------------- .nv.constant4             --------------------------
	.section	.nv.constant4,"a",@progbits
	.align	8
	.align		8
.nv.constant4:
        /*0000*/ 	.dword	vprintf
	.align		8
        /*0008*/ 	.dword	$str
	.align		8
        /*0010*/ 	.dword	$str$1


//--------------------- .text._Z11hello_worldPfi  --------------------------
	.section	.text._Z11hello_worldPfi,"ax",@progbits
	.align	128
        .global         _Z11hello_worldPfi
        .type           _Z11hello_worldPfi,@function
        .size           _Z11hello_worldPfi,(.L_x_3 - _Z11hello_worldPfi)
        .other          _Z11hello_worldPfi,@"STO_CUDA_ENTRY STV_DEFAULT"
_Z11hello_worldPfi:
.text._Z11hello_worldPfi:
[----:B------:R-:W0:Y:S01]  /*0000*/  LDC R1, c[0x0][0x37c] ;  /* 0x0000df00ff017b82 */ /* 0x000e220000000800 */
[----:B------:R-:W1:Y:S01]  /*0010*/  S2R R10, SR_CTAID.X ;  /* 0x00000000000a7919 */ /* 0x000e620000002500 */
[----:B------:R-:W2:Y:S01]  /*0020*/  LDCU UR4, c[0x0][0x2f8] ;  /* 0x00005f00ff0477ac */ /* 0x000ea20008000800 */
[----:B0-----:R-:W-:Y:S01]  /*0030*/  VIADD R1, R1, 0xfffffff8 ;  /* 0xfffffff801017836 */ /* 0x001fe20000000000 */
[----:B------:R-:W-:Y:S01]  /*0040*/  MOV R16, 0x0 ;  /* 0x0000000000107802 */ /* 0x000fe20000000f00 */
[----:B------:R-:W1:Y:S01]  /*0050*/  S2R R11, SR_TID.X ;  /* 0x00000000000b7919 */ /* 0x000e620000002100 */
[----:B------:R-:W0:Y:S02]  /*0060*/  LDCU UR5, c[0x0][0x2fc] ;  /* 0x00005f80ff0577ac */ /* 0x000e240008000800 */
[----:B------:R3:W4:Y:S01]  /*0070*/  LDC.64 R8, c[0x4][R16] ;  /* 0x0100000010087b82 */ /* 0x0007220000000a00 */
[----:B------:R-:W5:Y:S01]  /*0080*/  LDCU UR6, c[0x0][0x360] ;  /* 0x00006c00ff0677ac */ /* 0x000f620008000800 */
[----:B------:R-:W3:Y:S01]  /*0090*/  LDCU.64 UR8, c[0x4][0x8] ;  /* 0x01000100ff0877ac */ /* 0x000ee20008000a00 */
[----:B--2---:R-:W-:-:S04]  /*00a0*/  IADD3 R2, P0, PT, R1, UR4, RZ ;  /* 0x0000000401027c10 */ /* 0x004fc8000ff1e0ff */
[----:B------:R-:W-:Y:S01]  /*00b0*/  MOV R6, R2 ;  /* 0x0000000200067202 */ /* 0x000fe20000000f00 */
[----:B0-----:R-:W-:-:S04]  /*00c0*/  IMAD.X R17, RZ, RZ, UR5, P0 ;  /* 0x00000005ff117e24 */ /* 0x001fc800080e06ff */
[----:B------:R-:W-:Y:S01]  /*00d0*/  IMAD.MOV.U32 R7, RZ, RZ, R17 ;  /* 0x000000ffff077224 */ /* 0x000fe200078e0011 */
[----:B---3--:R-:W-:Y:S01]  /*00e0*/  MOV R4, UR8 ;  /* 0x0000000800047c02 */ /* 0x008fe20008000f00 */
[----:B------:R-:W-:Y:S01]  /*00f0*/  IMAD.U32 R5, RZ, RZ, UR9 ;  /* 0x00000009ff057e24 */ /* 0x000fe2000f8e00ff */
[----:B-1----:R0:W-:Y:S01]  /*0100*/  STL.64 [R1], R10 ;  /* 0x0000000a01007387 */ /* 0x0021e20000100a00 */
[----:B-----5:R-:W-:-:S07]  /*0110*/  IMAD R18, R10, UR6, R11 ;  /* 0x000000060a127c24 */ /* 0x020fce000f8e020b */
[----:B------:R-:W-:-:S07]  /*0120*/  LEPC R20, `(.L_x_0) ;  /* 0x000000001014794e */ /* 0x000fce0000000000 */
[----:B0---4-:R-:W-:Y:S05]  /*0130*/  CALL.ABS.NOINC R8 ;  /* 0x0000000008007343 */ /* 0x011fea0003c00000 */
.L_x_0:
[----:B------:R-:W0:Y:S02]  /*0140*/  LDCU UR4, c[0x0][0x388] ;  /* 0x00007100ff0477ac */ /* 0x000e240008000800 */
[----:B0-----:R-:W-:-:S13]  /*0150*/  ISETP.GE.AND P0, PT, R18, UR4, PT ;  /* 0x0000000412007c0c */ /* 0x001fda000bf06270 */
[----:B------:R-:W-:Y:S05]  /*0160*/  @P0 EXIT ;  /* 0x000000000000094d */ /* 0x000fea0003800000 */
[----:B------:R-:W0:Y:S01]  /*0170*/  LDC.64 R4, c[0x0][0x380] ;  /* 0x0000e000ff047b82 */ /* 0x000e220000000a00 */
[----:B------:R-:W1:Y:S01]  /*0180*/  LDCU.64 UR4, c[0x0][0x358] ;  /* 0x00006b00ff0477ac */ /* 0x000e620008000a00 */
[----:B0-----:R-:W-:-:S06]  /*0190*/  IMAD.WIDE R18, R18, 0x4, R4 ;  /* 0x0000000412127825 */ /* 0x001fcc00078e0204 */
[----:B-1----:R-:W2:Y:S01]  /*01a0*/  LDG.E R18, desc[UR4][R18.64] ;  /* 0x0000000412127981 */ /* 0x002ea2000c1e1900 */
[----:B------:R0:W1:Y:S01]  /*01b0*/  LDC.64 R10, c[0x4][R16] ;  /* 0x01000000100a7b82 */ /* 0x0000620000000a00 */
[----:B------:R-:W3:Y:S01]  /*01c0*/  LDCU.64 UR4, c[0x4][0x10] ;  /* 0x01000200ff0477ac */ /* 0x000ee20008000a00 */
[----:B------:R-:W-:Y:S01]  /*01d0*/  MOV R6, R2 ;  /* 0x0000000200067202 */ /* 0x000fe20000000f00 */
[----:B------:R-:W-:Y:S01]  /*01e0*/  IMAD.MOV.U32 R7, RZ, RZ, R17 ;  /* 0x000000ffff077224 */ /* 0x000fe200078e0011 */
[----:B---3--:R-:W-:Y:S01]  /*01f0*/  MOV R4, UR4 ;  /* 0x0000000400047c02 */ /* 0x008fe20008000f00 */
[----:B------:R-:W-:Y:S01]  /*0200*/  IMAD.U32 R5, RZ, RZ, UR5 ;  /* 0x00000005ff057e24 */ /* 0x000fe2000f8e00ff */
[----:B--2---:R-:W2:Y:S02]  /*0210*/  F2F.F64.F32 R8, R18 ;  /* 0x0000001200087310 */ /* 0x004ea40000201800 */
[----:B-12---:R0:W-:Y:S04]  /*0220*/  STL.64 [R1], R8 ;  /* 0x0000000801007387 */ /* 0x0061e80000100a00 */
[----:B------:R-:W-:-:S07]  /*0230*/  LEPC R20, `(.L_x_1) ;  /* 0x000000001014794e */ /* 0x000fce0000000000 */
[----:B0-----:R-:W-:Y:S05]  /*0240*/  CALL.ABS.NOINC R10 ;  /* 0x000000000a007343 */ /* 0x001fea0003c00000 */
.L_x_1:
[----:B------:R-:W-:Y:S05]  /*0250*/  EXIT ;  /* 0x000000000000794d */ /* 0x000fea0003800000 */
.L_x_2:
[----:B------:R-:W-:-:S00]  /*0260*/  BRA `(.L_x_2) ;  /* 0xfffffffc00fc7947 */ /* 0x000fc0000383ffff */
[----:B------:R-:W-:-:S00]  /*0270*/  NOP ;  /* 0x0000000000007918 */ /* 0x000fc00000000000 */
        /* <DEDUP_REMOVED lines=8> */
.L_x_3:


//--------------------- .nv.global.init           --------------------------
	.section	.nv.global.init,"aw",@progbits
.nv.global.init:
	.type		$str$1,@object
	.size		$str$1,($str - $str$1)
$str$1:
        /*0000*/ 	.byte	0x68, 0x65, 0x6c, 0x6c, 0x6f, 0x20, 0x77, 0x6f, 0x72, 0x6c, 0x64, 0x20, 0x25, 0x66, 0x0a, 0x00
	.type		$str,@object
	.size		$str,(.L_0 - $str)
$str:
        /*0010*/ 	.byte	0x62, 0x6c, 0x6f, 0x63, 0x6b, 0x49, 0x44, 0x3a, 0x20, 0x25, 0x64, 0x2c, 0x20, 0x74, 0x68, 0x72
        /*0020*/ 	.byte	0x65, 0x61, 0x64, 0x49, 0x64, 0x3a, 0x20, 0x25, 0x64, 0x0a, 0x00
.L_0:


//--------------------- .nv.shared.reserved.0     --------------------------
	.section	.nv.shared.reserved.0,"aw",@nobits
	.weak		__nv_reservedSMEM_offset_0_alias
	.size		__nv_reservedSMEM_offset_0_alias, 0, 64
	.other		__nv_reservedSMEM_offset_0_alias,@"STO_CUDA_RESERVED_SHARED STV_DEFAULT"
__nv_reservedSMEM_offset_0_alias:
	.zero		0
	.zero		64


//--------------------- .nv.constant0._Z11hello_worldPfi --------------------------
	.section	.nv.constant0._Z11hello_worldPfi,"a",@progbits
	.sectionflags	@""
	.align	4
.nv.constant0._Z11hello_worldPfi:
	.zero		908


//--------------------- SYMBOLS --------------------------

	.type		.nv.reservedSmem.offset0,@object
	.size		.nv.reservedSmem.offset0,0x4
	.type		vprintf,@function
